	.headerflags	@"EF_CUDA_TEXMODE_UNIFIED EF_CUDA_64BIT_ADDRESS EF_CUDA_ACCELERATORS EF_CUDA_SM90 EF_CUDA_VIRTUAL_SM(EF_CUDA_SM90)"
	.elftype	@"ET_EXEC"


//--------------------- .nv.info                  --------------------------
	.section	.nv.info,"",@"SHT_CUDA_INFO"
	.align	4


	//----- nvinfo : EIATTR_REGCOUNT
	.align		4
        /*0000*/ 	.byte	0x04, 0x2f
        /*0002*/ 	.short	(.L_3 - .L_2)
	.align		4
.L_2:
        /*0004*/ 	.word	index@(triton_poi_fused__native_batch_norm_legit_no_training_convolution_relu_2)
        /*0008*/ 	.word	0x00000020


	//----- nvinfo : EIATTR_MIN_STACK_SIZE
	.align		4
.L_3:
        /*000c*/ 	.byte	0x04, 0x12
        /*000e*/ 	.short	(.L_5 - .L_4)
	.align		4
.L_4:
        /*0010*/ 	.word	index@(triton_poi_fused__native_batch_norm_legit_no_training_convolution_relu_2)
        /*0014*/ 	.word	0x00000000


	//----- nvinfo : EIATTR_FRAME_SIZE
	.align		4
.L_5:
        /*0018*/ 	.byte	0x04, 0x11
        /*001a*/ 	.short	(.L_7 - .L_6)
	.align		4
.L_6:
        /*001c*/ 	.word	index@(triton_poi_fused__native_batch_norm_legit_no_training_convolution_relu_2)
        /*0020*/ 	.word	0x00000000


	//----- nvinfo : EIATTR_MIN_STACK_SIZE
	.align		4
.L_7:
        /*0024*/ 	.byte	0x04, 0x12
        /*0026*/ 	.short	(.L_9 - .L_8)
	.align		4
.L_8:
        /*0028*/ 	.word	index@(triton_poi_fused__native_batch_norm_legit_no_training_convolution_relu_2)
        /*002c*/ 	.word	0x00000000
.L_9:


//--------------------- .nv.info.triton_poi_fused__native_batch_norm_legit_no_training_convolution_relu_2 --------------------------
	.section	.nv.info.triton_poi_fused__native_batch_norm_legit_no_training_convolution_relu_2,"",@"SHT_CUDA_INFO"
	.sectionflags	@""
	.align	4


	//----- nvinfo : EIATTR_CUDA_API_VERSION
	.align		4
        /*0000*/ 	.byte	0x04, 0x37
        /*0002*/ 	.short	(.L_11 - .L_10)
.L_10:
        /*0004*/ 	.word	0x0000007c


	//----- nvinfo : EIATTR_KPARAM_INFO
	.align		4
.L_11:
        /*0008*/ 	.byte	0x04, 0x17
        /*000a*/ 	.short	(.L_13 - .L_12)
.L_12:
        /*000c*/ 	.word	0x00000000
        /*0010*/ 	.short	0x0007
        /*0012*/ 	.short	0x0038
        /*0014*/ 	.byte	0x00, 0xf0, 0x11, 0x00


	//----- nvinfo : EIATTR_KPARAM_INFO
	.align		4
.L_13:
        /*0018*/ 	.byte	0x04, 0x17
        /*001a*/ 	.short	(.L_15 - .L_14)
.L_14:
        /*001c*/ 	.word	0x00000000
        /*0020*/ 	.short	0x0006
        /*0022*/ 	.short	0x0030
        /*0024*/ 	.byte	0x00, 0xf4, 0x21, 0x00


	//----- nvinfo : EIATTR_KPARAM_INFO
	.align		4
.L_15:
        /*0028*/ 	.byte	0x04, 0x17
        /*002a*/ 	.short	(.L_17 - .L_16)
.L_16:
        /*002c*/ 	.word	0x00000000
        /*0030*/ 	.short	0x0005
        /*0032*/ 	.short	0x0028
        /*0034*/ 	.byte	0x00, 0xf4, 0x21, 0x00


	//----- nvinfo : EIATTR_KPARAM_INFO
	.align		4
.L_17:
        /*0038*/ 	.byte	0x04, 0x17
        /*003a*/ 	.short	(.L_19 - .L_18)
.L_18:
        /*003c*/ 	.word	0x00000000
        /*0040*/ 	.short	0x0004
        /*0042*/ 	.short	0x0020
        /*0044*/ 	.byte	0x00, 0xf4, 0x21, 0x00


	//----- nvinfo : EIATTR_KPARAM_INFO
	.align		4
.L_19:
        /*0048*/ 	.byte	0x04, 0x17
        /*004a*/ 	.short	(.L_21 - .L_20)
.L_20:
        /*004c*/ 	.word	0x00000000
        /*0050*/ 	.short	0x0003
        /*0052*/ 	.short	0x0018
        /*0054*/ 	.byte	0x00, 0xf4, 0x21, 0x00


	//----- nvinfo : EIATTR_KPARAM_INFO
	.align		4
.L_21:
        /*0058*/ 	.byte	0x04, 0x17
        /*005a*/ 	.short	(.L_23 - .L_22)
.L_22:
        /*005c*/ 	.word	0x00000000
        /*0060*/ 	.short	0x0002
        /*0062*/ 	.short	0x0010
        /*0064*/ 	.byte	0x00, 0xf4, 0x21, 0x00


	//----- nvinfo : EIATTR_KPARAM_INFO
	.align		4
.L_23:
        /*0068*/ 	.byte	0x04, 0x17
        /*006a*/ 	.short	(.L_25 - .L_24)
.L_24:
        /*006c*/ 	.word	0x00000000
        /*0070*/ 	.short	0x0001
        /*0072*/ 	.short	0x0008
        /*0074*/ 	.byte	0x00, 0xf4, 0x21, 0x00


	//----- nvinfo : EIATTR_KPARAM_INFO
	.align		4
.L_25:
        /*0078*/ 	.byte	0x04, 0x17
        /*007a*/ 	.short	(.L_27 - .L_26)
.L_26:
        /*007c*/ 	.word	0x00000000
        /*0080*/ 	.short	0x0000
        /*0082*/ 	.short	0x0000
        /*0084*/ 	.byte	0x00, 0xf4, 0x21, 0x00


	//----- nvinfo : EIATTR_SPARSE_MMA_MASK
	.align		4
.L_27:
        /*0088*/ 	.byte	0x03, 0x50
        /*008a*/ 	.short	0x0000


	//----- nvinfo : EIATTR_MAXREG_COUNT
	.align		4
        /*008c*/ 	.byte	0x03, 0x1b
        /*008e*/ 	.short	0x00ff


	//----- nvinfo : EIATTR_EXIT_INSTR_OFFSETS
	.align		4
        /*0090*/ 	.byte	0x04, 0x1c
        /*0092*/ 	.short	(.L_29 - .L_28)


	//   ....[0]....
.L_28:
        /*0094*/ 	.word	0x000007e0


	//----- nvinfo : EIATTR_REQNTID
	.align		4
.L_29:
        /*0098*/ 	.byte	0x04, 0x10
        /*009a*/ 	.short	(.L_31 - .L_30)
.L_30:
        /*009c*/ 	.word	0x00000080
        /*00a0*/ 	.word	0x00000001
        /*00a4*/ 	.word	0x00000001


	//----- nvinfo : EIATTR_CBANK_PARAM_SIZE
	.align		4
.L_31:
        /*00a8*/ 	.byte	0x03, 0x19
        /*00aa*/ 	.short	0x003c


	//----- nvinfo : EIATTR_PARAM_CBANK
	.align		4
        /*00ac*/ 	.byte	0x04, 0x0a
        /*00ae*/ 	.short	(.L_33 - .L_32)
	.align		4
.L_32:
        /*00b0*/ 	.word	index@(.nv.constant0.triton_poi_fused__native_batch_norm_legit_no_training_convolution_relu_2)
        /*00b4*/ 	.short	0x0210
        /*00b6*/ 	.short	0x003c


	//----- nvinfo : EIATTR_SW_WAR
	.align		4
.L_33:
        /*00b8*/ 	.byte	0x04, 0x36
        /*00ba*/ 	.short	(.L_35 - .L_34)
.L_34:
        /*00bc*/ 	.word	0x00000008
.L_35:


//--------------------- .nv.callgraph             --------------------------
	.section	.nv.callgraph,"",@"SHT_CUDA_CALLGRAPH"
	.align	4
	.sectionentsize	8
	.align		4
        /*0000*/ 	.word	0x00000000
	.align		4
        /*0004*/ 	.word	0xffffffff
	.align		4
        /*0008*/ 	.word	0x00000000
	.align		4
        /*000c*/ 	.word	0xfffffffe
	.align		4
        /*0010*/ 	.word	0x00000000
	.align		4
        /*0014*/ 	.word	0xfffffffd
	.align		4
        /*0018*/ 	.word	0x00000000
	.align		4
        /*001c*/ 	.word	0xfffffffc


//--------------------- .nv.constant4             --------------------------
	.section	.nv.constant4,"a",@progbits
	.align	8
	.align		8
.nv.constant4:
        /*0000*/ 	.dword	_$_str
	.align		8
        /*0008*/ 	.dword	_$_str_$_2


//--------------------- .text.triton_poi_fused__native_batch_norm_legit_no_training_convolution_relu_2 --------------------------
	.section	.text.triton_poi_fused__native_batch_norm_legit_no_training_convolution_relu_2,"ax",@progbits
	.align	128
        .global         triton_poi_fused__native_batch_norm_legit_no_training_convolution_relu_2
        .type           triton_poi_fused__native_batch_norm_legit_no_training_convolution_relu_2,@function
        .size           triton_poi_fused__native_batch_norm_legit_no_training_convolution_relu_2,(.L_x_1 - triton_poi_fused__native_batch_norm_legit_no_training_convolution_relu_2)
        .other          triton_poi_fused__native_batch_norm_legit_no_training_convolution_relu_2,@"STO_CUDA_ENTRY STV_DEFAULT"
triton_poi_fused__native_batch_norm_legit_no_training_convolution_relu_2:
.text.triton_poi_fused__native_batch_norm_legit_no_training_convolution_relu_2:
[----:B------:R-:W-:Y:S01]  /*0000*/  LDC R1, c[0x0][0x28] ;  /* 0x00000a00ff017b82 */ /* 0x000fe20000000800 */
[----:B------:R-:W1:Y:S07]  /*0010*/  S2R R0, SR_TID.X ;  /* 0x0000000000007919 */ /* 0x000e6e0000002100 */
[----:B------:R-:W2:Y:S01]  /*0020*/  LDC.64 R4, c[0x0][0x228] ;  /* 0x00008a00ff047b82 */ /* 0x000ea20000000a00 */
[----:B------:R-:W-:Y:S01]  /*0030*/  ULDC.64 UR4, c[0x0][0x208] ;  /* 0x0000820000047ab9 */ /* 0x000fe20000000a00 */
[----:B------:R-:W3:Y:S06]  /*0040*/  S2R R7, SR_CTAID.X ;  /* 0x0000000000077919 */ /* 0x000eec0000002500 */
[----:B------:R-:W4:Y:S08]  /*0050*/  LDC.64 R16, c[0x0][0x218] ;  /* 0x00008600ff107b82 */ /* 0x000f300000000a00 */
[----:B------:R-:W5:Y:S01]  /*0060*/  LDC.64 R28, c[0x0][0x210] ;  /* 0x00008400ff1c7b82 */ /* 0x000f620000000a00 */
[----:B-1----:R-:W-:-:S02]  /*0070*/  SHF.L.U32 R0, R0, 0x2, RZ ;  /* 0x0000000200007819 */ /* 0x002fc400000006ff */
[----:B---3--:R-:W-:Y:S02]  /*0080*/  SHF.R.S32.HI R3, RZ, 0x15, R7 ;  /* 0x00000015ff037819 */ /* 0x008fe40000011407 */
[----:B------:R-:W-:Y:S02]  /*0090*/  LOP3.LUT R0, R0, 0x1fc, RZ, 0xc0, !PT ;  /* 0x000001fc00007812 */ /* 0x000fe400078ec0ff */
[----:B------:R-:W-:Y:S02]  /*00a0*/  SGXT R3, R3, 0x1 ;  /* 0x000000010303781a */ /* 0x000fe40000000200 */
[----:B------:R-:W-:-:S04]  /*00b0*/  LEA R0, R7, R0, 0xa ;  /* 0x0000000007007211 */ /* 0x000fc800078e50ff */
[----:B------:R-:W-:-:S04]  /*00c0*/  LEA.HI R3, R3, R0, RZ, 0x7 ;  /* 0x0000000003037211 */ /* 0x000fc800078f38ff */
[----:B------:R-:W-:-:S04]  /*00d0*/  LOP3.LUT R3, R3, 0xffffff80, RZ, 0xc0, !PT ;  /* 0xffffff8003037812 */ /* 0x000fc800078ec0ff */
[----:B------:R-:W-:Y:S01]  /*00e0*/  IADD3 R24, R0, -R3, RZ ;  /* 0x8000000300187210 */ /* 0x000fe20007ffe0ff */
[----:B-----5:R-:W-:Y:S01]  /*00f0*/  IMAD.WIDE R28, R0, 0x4, R28 ;  /* 0x00000004001c7825 */ /* 0x020fe200078e021c */
[----:B------:R-:W1:Y:S03]  /*0100*/  LDC.64 R2, c[0x0][0x220] ;  /* 0x00008800ff027b82 */ /* 0x000e660000000a00 */
[C---:B--2---:R-:W-:Y:S01]  /*0110*/  IMAD.WIDE R4, R24.reuse, 0x4, R4 ;  /* 0x0000000418047825 */ /* 0x044fe200078e0204 */
[----:B------:R-:W2:Y:S03]  /*0120*/  LDG.E.128 R12, desc[UR4][R28.64+0x800] ;  /* 0x000800041c0c7981 */ /* 0x000ea6000c1e1d00 */
[C---:B----4-:R-:W-:Y:S01]  /*0130*/  IMAD.WIDE R16, R24.reuse, 0x4, R16 ;  /* 0x0000000418107825 */ /* 0x050fe200078e0210 */
[----:B------:R-:W3:Y:S04]  /*0140*/  LDG.E.128 R20, desc[UR4][R28.64] ;  /* 0x000000041c147981 */ /* 0x000ee8000c1e1d00 */
[----:B------:R-:W4:Y:S04]  /*0150*/  LDG.E.EL.128 R4, desc[UR4][R4.64] ;  /* 0x0000000404047981 */ /* 0x000f28000c2e1d00 */
[----:B------:R-:W2:Y:S01]  /*0160*/  LDG.E.EL.128 R16, desc[UR4][R16.64] ;  /* 0x0000000410107981 */ /* 0x000ea2000c2e1d00 */
[----:B-1----:R-:W-:-:S05]  /*0170*/  IMAD.WIDE R2, R24, 0x4, R2 ;  /* 0x0000000418027825 */ /* 0x002fca00078e0202 */
[----:B------:R1:W5:Y:S02]  /*0180*/  LDG.E.EL.128 R8, desc[UR4][R2.64] ;  /* 0x0000000402087981 */ /* 0x000364000c2e1d00 */
[----:B-1----:R-:W-:Y:S01]  /*0190*/  HFMA2.MMA R2, -RZ, RZ, 1.625, 0 ;  /* 0x3e800000ff027435 */ /* 0x002fe200000001ff */
[----:B----4-:R-:W-:Y:S01]  /*01a0*/  FADD R4, R4, 9.9999997473787516356e-06 ;  /* 0x3727c5ac04047421 */ /* 0x010fe20000000000 */
[----:B------:R-:W-:-:S03]  /*01b0*/  FADD R5, R5, 9.9999997473787516356e-06 ;  /* 0x3727c5ac05057421 */ /* 0x000fc60000000000 */
[----:B------:R-:W1:Y:S08]  /*01c0*/  MUFU.SQRT R25, R4 ;  /* 0x0000000400197308 */ /* 0x000e700000002000 */
[----:B------:R-:W4:Y:S01]  /*01d0*/  MUFU.SQRT R26, R5 ;  /* 0x00000005001a7308 */ /* 0x000f220000002000 */
[----:B------:R-:W-:Y:S01]  /*01e0*/  FADD R6, R6, 9.9999997473787516356e-06 ;  /* 0x3727c5ac06067421 */ /* 0x000fe20000000000 */
[----:B-1----:R-:W-:-:S02]  /*01f0*/  FSETP.GT.AND P0, PT, R25, 8.50705917302346158658e+37, PT ;  /* 0x7e8000001900780b */ /* 0x002fc40003f04000 */
[C---:B------:R-:W-:Y:S02]  /*0200*/  FSETP.GEU.AND P3, PT, R25.reuse, 1.175494350822287508e-38, PT ;  /* 0x008000001900780b */ /* 0x040fe40003f6e000 */
[C---:B----4-:R-:W-:Y:S02]  /*0210*/  FSETP.GT.AND P1, PT, R26.reuse, 8.50705917302346158658e+37, PT ;  /* 0x7e8000001a00780b */ /* 0x050fe40003f24000 */
[----:B------:R-:W-:Y:S01]  /*0220*/  FSETP.GEU.AND P4, PT, R26, 1.175494350822287508e-38, PT ;  /* 0x008000001a00780b */ /* 0x000fe20003f8e000 */
[----:B------:R-:W1:Y:S06]  /*0230*/  MUFU.SQRT R6, R6 ;  /* 0x0000000600067308 */ /* 0x000e6c0000002000 */
[----:B------:R-:W-:-:S04]  /*0240*/  @P0 FMUL R25, R25, 0.25 ;  /* 0x3e80000019190820 */ /* 0x000fc80000400000 */
[----:B------:R-:W-:Y:S01]  /*0250*/  @!P3 FMUL R25, R25, 16777216 ;  /* 0x4b8000001919b820 */ /* 0x000fe20000400000 */
[----:B------:R-:W-:-:S04]  /*0260*/  @P1 FMUL R26, R26, 0.25 ;  /* 0x3e8000001a1a1820 */ /* 0x000fc80000400000 */
[----:B------:R-:W-:Y:S01]  /*0270*/  @!P4 FMUL R26, R26, 16777216 ;  /* 0x4b8000001a1ac820 */ /* 0x000fe20000400000 */
[----:B------:R-:W4:Y:S01]  /*0280*/  MUFU.RCP R25, R25 ;  /* 0x0000001900197308 */ /* 0x000f220000001000 */
[----:B-1----:R-:W-:Y:S02]  /*0290*/  FSETP.GT.AND P2, PT, R6, 8.50705917302346158658e+37, PT ;  /* 0x7e8000000600780b */ /* 0x002fe40003f44000 */
[----:B------:R-:W-:-:S05]  /*02a0*/  FSEL R4, R2, 1, P0 ;  /* 0x3f80000002047808 */ /* 0x000fca0000000000 */
[----:B------:R-:W1:Y:S01]  /*02b0*/  MUFU.RCP R26, R26 ;  /* 0x0000001a001a7308 */ /* 0x000e620000001000 */
[----:B------:R-:W-:Y:S02]  /*02c0*/  FSETP.GEU.AND P5, PT, R6, 1.175494350822287508e-38, PT ;  /* 0x008000000600780b */ /* 0x000fe40003fae000 */
[----:B------:R-:W-:Y:S01]  /*02d0*/  FSEL R3, R2, 1, P1 ;  /* 0x3f80000002037808 */ /* 0x000fe20000800000 */
[----:B------:R-:W-:-:S04]  /*02e0*/  @!P3 FMUL R4, R4, 16777216 ;  /* 0x4b8000000404b820 */ /* 0x000fc80000400000 */
[----:B------:R-:W-:Y:S01]  /*02f0*/  @!P4 FMUL R3, R3, 16777216 ;  /* 0x4b8000000303c820 */ /* 0x000fe20000400000 */
[----:B----4-:R-:W-:Y:S01]  /*0300*/  FMUL R5, R25, R4 ;  /* 0x0000000419057220 */ /* 0x010fe20000400000 */
[----:B------:R-:W-:Y:S01]  /*0310*/  @P2 FMUL R6, R6, 0.25 ;  /* 0x3e80000006062820 */ /* 0x000fe20000400000 */
[--C-:B--2---:R-:W-:Y:S01]  /*0320*/  FADD R15, R15, R19.reuse ;  /* 0x000000130f0f7221 */ /* 0x104fe20000000000 */
[--C-:B------:R-:W-:Y:S01]  /*0330*/  FADD R14, R14, R18.reuse ;  /* 0x000000120e0e7221 */ /* 0x100fe20000000000 */
[----:B---3--:R-:W-:Y:S01]  /*0340*/  FADD R19, R23, R19 ;  /* 0x0000001317137221 */ /* 0x008fe20000000000 */
[----:B------:R-:W-:Y:S01]  /*0350*/  FADD R18, R22, R18 ;  /* 0x0000001216127221 */ /* 0x000fe20000000000 */
[----:B-1----:R-:W-:Y:S01]  /*0360*/  FMUL R4, R26, R3 ;  /* 0x000000031a047220 */ /* 0x002fe20000400000 */
[----:B------:R-:W1:Y:S01]  /*0370*/  LDC.64 R22, c[0x0][0x238] ;  /* 0x00008e00ff167b82 */ /* 0x000e620000000a00 */
[----:B------:R-:W-:-:S07]  /*0380*/  @!P5 FMUL R6, R6, 16777216 ;  /* 0x4b8000000606d820 */ /* 0x000fce0000400000 */
[----:B------:R-:W2:Y:S01]  /*0390*/  LDC.64 R26, c[0x0][0x230] ;  /* 0x00008c00ff1a7b82 */ /* 0x000ea20000000a00 */
[----:B------:R-:W3:Y:S01]  /*03a0*/  MUFU.RCP R6, R6 ;  /* 0x0000000600067308 */ /* 0x000ee20000001000 */
[----:B------:R-:W-:Y:S01]  /*03b0*/  FSEL R3, R2, 1, P2 ;  /* 0x3f80000002037808 */ /* 0x000fe20001000000 */
[--C-:B------:R-:W-:Y:S01]  /*03c0*/  FADD R12, R12, R16.reuse ;  /* 0x000000100c0c7221 */ /* 0x100fe20000000000 */
[----:B------:R-:W-:Y:S01]  /*03d0*/  FADD R16, R20, R16 ;  /* 0x0000001014107221 */ /* 0x000fe20000000000 */
[--C-:B------:R-:W-:Y:S02]  /*03e0*/  FADD R13, R13, R17.reuse ;  /* 0x000000110d0d7221 */ /* 0x100fe40000000000 */
[----:B------:R-:W-:Y:S01]  /*03f0*/  @!P5 FMUL R3, R3, 16777216 ;  /* 0x4b8000000303d820 */ /* 0x000fe20000400000 */
[----:B------:R-:W-:-:S03]  /*0400*/  FADD R17, R21, R17 ;  /* 0x0000001115117221 */ /* 0x000fc60000000000 */
[----:B---3--:R-:W-:Y:S01]  /*0410*/  FMUL R3, R6, R3 ;  /* 0x0000000306037220 */ /* 0x008fe20000400000 */
[C---:B-----5:R-:W-:Y:S01]  /*0420*/  FADD R6, -R8.reuse, R12 ;  /* 0x0000000c08067221 */ /* 0x060fe20000000100 */
[----:B------:R-:W-:Y:S01]  /*0430*/  FADD R8, -R8, R16 ;  /* 0x0000001008087221 */ /* 0x000fe20000000100 */
[----:B--2---:R-:W-:-:S04]  /*0440*/  IMAD.WIDE R20, R24, 0x4, R26 ;  /* 0x0000000418147825 */ /* 0x004fc800078e021a */
[----:B-1----:R-:W-:-:S04]  /*0450*/  IMAD.WIDE R24, R24, 0x4, R22 ;  /* 0x0000000418187825 */ /* 0x002fc800078e0216 */
[----:B------:R-:W-:Y:S01]  /*0460*/  FADD R23, -R9, R13 ;  /* 0x0000000d09177221 */ /* 0x000fe20000000100 */
[C---:B------:R-:W-:Y:S01]  /*0470*/  FMUL R6, R5.reuse, R6 ;  /* 0x0000000605067220 */ /* 0x040fe20000400000 */
[----:B------:R-:W-:Y:S02]  /*0480*/  FMUL R5, R5, R8 ;  /* 0x0000000805057220 */ /* 0x000fe40000400000 */
[----:B------:R-:W-:Y:S01]  /*0490*/  FMUL R8, R4, R23 ;  /* 0x0000001704087220 */ /* 0x000fe20000400000 */
[----:B------:R-:W2:Y:S04]  /*04a0*/  LDG.E.EL.128 R24, desc[UR4][R24.64] ;  /* 0x0000000418187981 */ /* 0x000ea8000c2e1d00 */
[----:B------:R-:W2:Y:S01]  /*04b0*/  LDG.E.EL.128 R20, desc[UR4][R20.64] ;  /* 0x0000000414147981 */ /* 0x000ea2000c2e1d00 */
[----:B------:R-:W-:-:S04]  /*04c0*/  FADD R9, -R9, R17 ;  /* 0x0000001109097221 */ /* 0x000fc80000000100 */
[----:B------:R-:W-:Y:S01]  /*04d0*/  FMUL R9, R4, R9 ;  /* 0x0000000904097220 */ /* 0x000fe20000400000 */
[----:B------:R-:W-:-:S04]  /*04e0*/  FADD R4, R7, 9.9999997473787516356e-06 ;  /* 0x3727c5ac07047421 */ /* 0x000fc80000000000 */
[----:B------:R-:W1:Y:S02]  /*04f0*/  MUFU.SQRT R7, R4 ;  /* 0x0000000400077308 */ /* 0x000e640000002000 */
[C---:B-1----:R-:W-:Y:S02]  /*0500*/  FSETP.GT.AND P0, PT, R7.reuse, 8.50705917302346158658e+37, PT ;  /* 0x7e8000000700780b */ /* 0x042fe40003f04000 */
[----:B------:R-:W-:-:S11]  /*0510*/  FSETP.GEU.AND P1, PT, R7, 1.175494350822287508e-38, PT ;  /* 0x008000000700780b */ /* 0x000fd60003f2e000 */
[----:B------:R-:W-:-:S04]  /*0520*/  @P0 FMUL R7, R7, 0.25 ;  /* 0x3e80000007070820 */ /* 0x000fc80000400000 */
[----:B------:R-:W-:-:S06]  /*0530*/  @!P1 FMUL R7, R7, 16777216 ;  /* 0x4b80000007079820 */ /* 0x000fcc0000400000 */
[----:B------:R-:W1:Y:S01]  /*0540*/  MUFU.RCP R7, R7 ;  /* 0x0000000700077308 */ /* 0x000e620000001000 */
[----:B------:R-:W-:-:S05]  /*0550*/  FSEL R2, R2, 1, P0 ;  /* 0x3f80000002027808 */ /* 0x000fca0000000000 */
[----:B------:R-:W-:-:S04]  /*0560*/  @!P1 FMUL R2, R2, 16777216 ;  /* 0x4b80000002029820 */ /* 0x000fc80000400000 */
[----:B-1----:R-:W-:Y:S01]  /*0570*/  FMUL R2, R7, R2 ;  /* 0x0000000207027220 */ /* 0x002fe20000400000 */
[C---:B------:R-:W-:Y:S01]  /*0580*/  FADD R7, -R11.reuse, R15 ;  /* 0x0000000f0b077221 */ /* 0x040fe20000000100 */
[----:B------:R-:W-:Y:S01]  /*0590*/  FADD R11, -R11, R19 ;  /* 0x000000130b0b7221 */ /* 0x000fe20000000100 */
[----:B------:R-:W-:Y:S04]  /*05a0*/  STG.E.128 desc[UR4][R28.64], R16 ;  /* 0x000000101c007986 */ /* 0x000fe8000c101d04 */
[----:B------:R-:W-:Y:S01]  /*05b0*/  STG.E.128 desc[UR4][R28.64+0x800], R12 ;  /* 0x0008000c1c007986 */ /* 0x000fe2000c101d04 */
[C-C-:B--2---:R-:W-:Y:S01]  /*05c0*/  FFMA R4, R20.reuse, R5, R24.reuse ;  /* 0x0000000514047223 */ /* 0x144fe20000000018 */
[----:B------:R-:W-:Y:S01]  /*05d0*/  FFMA R20, R20, R6, R24 ;  /* 0x0000000614147223 */ /* 0x000fe20000000018 */
[C-C-:B------:R-:W-:Y:S01]  /*05e0*/  FFMA R9, R21.reuse, R9, R25.reuse ;  /* 0x0000000915097223 */ /* 0x140fe20000000019 */
[----:B------:R-:W-:Y:S01]  /*05f0*/  FFMA R8, R21, R8, R25 ;  /* 0x0000000815087223 */ /* 0x000fe20000000019 */
[----:B------:R-:W-:Y:S01]  /*0600*/  FADD R6, -R10, R14 ;  /* 0x0000000e0a067221 */ /* 0x000fe20000000100 */
[----:B------:R-:W1:Y:S03]  /*0610*/  LDC.64 R24, c[0x0][0x240] ;  /* 0x00009000ff187b82 */ /* 0x000e660000000a00 */
[----:B------:R-:W-:Y:S01]  /*0620*/  FMUL R5, R3, R6 ;  /* 0x0000000603057220 */ /* 0x000fe20000400000 */
[----:B------:R-:W-:Y:S01]  /*0630*/  FMUL R6, R2, R7 ;  /* 0x0000000702067220 */ /* 0x000fe20000400000 */
[----:B------:R-:W-:Y:S01]  /*0640*/  FADD R10, -R10, R18 ;  /* 0x000000120a0a7221 */ /* 0x000fe20000000100 */
[----:B------:R-:W-:-:S02]  /*0650*/  FMUL R2, R2, R11 ;  /* 0x0000000b02027220 */ /* 0x000fc40000400000 */
[--C-:B------:R-:W-:Y:S01]  /*0660*/  FFMA R7, R23, R6, R27.reuse ;  /* 0x0000000617077223 */ /* 0x100fe2000000001b */
[----:B------:R-:W-:Y:S01]  /*0670*/  FMUL R3, R3, R10 ;  /* 0x0000000a03037220 */ /* 0x000fe20000400000 */
[C-C-:B------:R-:W-:Y:S01]  /*0680*/  FFMA R5, R22.reuse, R5, R26.reuse ;  /* 0x0000000516057223 */ /* 0x140fe2000000001a */
[----:B------:R-:W-:Y:S02]  /*0690*/  FFMA R2, R23, R2, R27 ;  /* 0x0000000217027223 */ /* 0x000fe4000000001b */
[----:B------:R-:W-:Y:S01]  /*06a0*/  FSETP.GEU.AND P6, PT, R7, RZ, PT ;  /* 0x000000ff0700720b */ /* 0x000fe20003fce000 */
[----:B------:R-:W-:Y:S01]  /*06b0*/  FFMA R3, R22, R3, R26 ;  /* 0x0000000316037223 */ /* 0x000fe2000000001a */
[----:B------:R-:W-:Y:S02]  /*06c0*/  FSETP.GEU.AND P5, PT, R5, RZ, PT ;  /* 0x000000ff0500720b */ /* 0x000fe40003fae000 */
[----:B------:R-:W-:Y:S02]  /*06d0*/  FSETP.GEU.AND P4, PT, R8, RZ, PT ;  /* 0x000000ff0800720b */ /* 0x000fe40003f8e000 */
[----:B------:R-:W-:-:S02]  /*06e0*/  SEL R7, R7, RZ, P6 ;  /* 0x000000ff07077207 */ /* 0x000fc40003000000 */
[----:B------:R-:W-:Y:S02]  /*06f0*/  FSETP.GEU.AND P6, PT, R4, RZ, PT ;  /* 0x000000ff0400720b */ /* 0x000fe40003fce000 */
[----:B------:R-:W-:Y:S02]  /*0700*/  FSETP.GEU.AND P0, PT, R20, RZ, PT ;  /* 0x000000ff1400720b */ /* 0x000fe40003f0e000 */
[----:B------:R-:W-:Y:S02]  /*0710*/  FSETP.GEU.AND P3, PT, R2, RZ, PT ;  /* 0x000000ff0200720b */ /* 0x000fe40003f6e000 */
[----:B------:R-:W-:Y:S02]  /*0720*/  FSETP.GEU.AND P2, PT, R3, RZ, PT ;  /* 0x000000ff0300720b */ /* 0x000fe40003f4e000 */
[----:B------:R-:W-:Y:S02]  /*0730*/  FSETP.GEU.AND P1, PT, R9, RZ, PT ;  /* 0x000000ff0900720b */ /* 0x000fe40003f2e000 */
[----:B------:R-:W-:-:S02]  /*0740*/  SEL R6, R5, RZ, P5 ;  /* 0x000000ff05067207 */ /* 0x000fc40002800000 */
[----:B------:R-:W-:Y:S01]  /*0750*/  SEL R5, R8, RZ, P4 ;  /* 0x000000ff08057207 */ /* 0x000fe20002000000 */
[----:B-1----:R-:W-:Y:S01]  /*0760*/  IMAD.WIDE R24, R0, 0x4, R24 ;  /* 0x0000000400187825 */ /* 0x002fe200078e0218 */
[----:B------:R-:W-:Y:S02]  /*0770*/  SEL R8, R4, RZ, P6 ;  /* 0x000000ff04087207 */ /* 0x000fe40003000000 */
[----:B------:R-:W-:Y:S02]  /*0780*/  SEL R11, R2, RZ, P3 ;  /* 0x000000ff020b7207 */ /* 0x000fe40001800000 */
[----:B------:R-:W-:Y:S02]  /*0790*/  SEL R10, R3, RZ, P2 ;  /* 0x000000ff030a7207 */ /* 0x000fe40001000000 */
[----:B------:R-:W-:Y:S02]  /*07a0*/  SEL R9, R9, RZ, P1 ;  /* 0x000000ff09097207 */ /* 0x000fe40000800000 */
[----:B------:R-:W-:-:S03]  /*07b0*/  SEL R4, R20, RZ, P0 ;  /* 0x000000ff14047207 */ /* 0x000fc60000000000 */
[----:B------:R-:W-:Y:S04]  /*07c0*/  STG.E.128 desc[UR4][R24.64], R8 ;  /* 0x0000000818007986 */ /* 0x000fe8000c101d04 */
[----:B------:R-:W-:Y:S01]  /*07d0*/  STG.E.128 desc[UR4][R24.64+0x800], R4 ;  /* 0x0008000418007986 */ /* 0x000fe2000c101d04 */
[----:B------:R-:W-:Y:S05]  /*07e0*/  EXIT ;  /* 0x000000000000794d */ /* 0x000fea0003800000 */
.L_x_0:
[----:B------:R-:W-:-:S00]  /*07f0*/  BRA `(.L_x_0) ;  /* 0xfffffffc00fc7947 */ /* 0x000fc0000383ffff */
[----:B------:R-:W-:-:S00]  /*0800*/  NOP ;  /* 0x0000000000007918 */ /* 0x000fc00000000000 */
[----:B------:R-:W-:-:S00]  /*0810*/  NOP ;  /* 0x0000000000007918 */ /* 0x000fc00000000000 */
[----:B------:R-:W-:-:S00]  /*0820*/  NOP ;  /* 0x0000000000007918 */ /* 0x000fc00000000000 */
[----:B------:R-:W-:-:S00]  /*0830*/  NOP ;  /* 0x0000000000007918 */ /* 0x000fc00000000000 */
[----:B------:R-:W-:-:S00]  /*0840*/  NOP ;  /* 0x0000000000007918 */ /* 0x000fc00000000000 */
[----:B------:R-:W-:-:S00]  /*0850*/  NOP ;  /* 0x0000000000007918 */ /* 0x000fc00000000000 */
[----:B------:R-:W-:-:S00]  /*0860*/  NOP ;  /* 0x0000000000007918 */ /* 0x000fc00000000000 */
[----:B------:R-:W-:-:S00]  /*0870*/  NOP ;  /* 0x0000000000007918 */ /* 0x000fc00000000000 */
.L_x_1:


//--------------------- .nv.global.init           --------------------------
	.section	.nv.global.init,"aw",@progbits
.nv.global.init:
	.type		_$_str,@object
	.size		_$_str,(_$_str_$_2 - _$_str)
_$_str:
        /*0000*/ 	.byte	0x5f, 0x5f, 0x43, 0x55, 0x44, 0x41, 0x5f, 0x46, 0x54, 0x5a, 0x00
	.type		_$_str_$_2,@object
	.size		_$_str_$_2,(.L_1 - _$_str_$_2)
_$_str_$_2:
        /*000b*/ 	.byte	0x5f, 0x5f, 0x43, 0x55, 0x44, 0x41, 0x5f, 0x50, 0x52, 0x45, 0x43, 0x5f, 0x53, 0x51, 0x52, 0x54
        /*001b*/ 	.byte	0x00
.L_1:


//--------------------- .nv.constant0.triton_poi_fused__native_batch_norm_legit_no_training_convolution_relu_2 --------------------------
	.section	.nv.constant0.triton_poi_fused__native_batch_norm_legit_no_training_convolution_relu_2,"a",@progbits
	.sectionflags	@""
	.align	4
.nv.constant0.triton_poi_fused__native_batch_norm_legit_no_training_convolution_relu_2:
	.zero		588
